//
// Generated by NVIDIA NVVM Compiler
//
// Compiler Build ID: CL-36424714
// Cuda compilation tools, release 13.0, V13.0.88
// Based on NVVM 20.0.0
//

.version 9.0
.target sm_100
.address_size 64

	// .globl	_Z13processKernelPii

.visible .entry _Z13processKernelPii(
	.param .u64 .ptr .align 1 _Z13processKernelPii_param_0,
	.param .u32 _Z13processKernelPii_param_1
)
{
	.reg .pred 	%p<2>;
	.reg .b32 	%r<8>;
	.reg .b64 	%rd<5>;

	ld.param.u64 	%rd1, [_Z13processKernelPii_param_0];
	ld.param.u32 	%r2, [_Z13processKernelPii_param_1];
	mov.u32 	%r3, %ctaid.x;
	mov.u32 	%r4, %ntid.x;
	mov.u32 	%r5, %tid.x;
	mad.lo.s32 	%r1, %r3, %r4, %r5;
	setp.ge.s32 	%p1, %r1, %r2;
	@%p1 bra 	$L__BB0_2;
	cvta.to.global.u64 	%rd2, %rd1;
	mul.wide.s32 	%rd3, %r1, 4;
	add.s64 	%rd4, %rd2, %rd3;
	ld.global.u32 	%r6, [%rd4];
	add.s32 	%r7, %r6, 1;
	st.global.u32 	[%rd4], %r7;
$L__BB0_2:
	ret;

}


// ===== COMPILED SASS (sm_100) =====

	.target	sm_100

	.elftype	@"ET_EXEC"


//--------------------- .note.nv.tkinfo           --------------------------
	.section	.note.nv.tkinfo,"",@"SHT_NOTE"
	.sectionflags	@"SHF_NOTE_NV_TKINFO"
	.tkinfo
        /*0018*/ 	.word	0x00000002
        /*0030*/ 	.string	""
        /*0030*/ 	.string	"ptxas"
        /*0030*/ 	.string	"Cuda compilation tools, release 13.0, V13.0.88"
        /*0030*/ 	.string	"Build cuda_13.0.r13.0/compiler.36424714_0"
        /*0030*/ 	.string	"-arch sm_100 -m 64 "



//--------------------- .note.nv.cuinfo           --------------------------
	.section	.note.nv.cuinfo,"",@"SHT_NOTE"
	.sectionflags	@"SHF_NOTE_NV_CUINFO"
        /*0018*/ 	.short	0x0002
        /*001a*/ 	.short	0x0064
        /*001c*/ 	.short	0x0082
	.zero		2


//--------------------- .nv.info                  --------------------------
	.section	.nv.info,"",@"SHT_CUDA_INFO"
	.align	4


	//----- nvinfo : EIATTR_REGCOUNT
	.align		4
        /*0000*/ 	.byte	0x04, 0x2f
        /*0002*/ 	.short	(.L_1 - .L_0)
	.align		4
.L_0:
        /*0004*/ 	.word	index@(_Z13processKernelPii)
        /*0008*/ 	.word	0x00000008


	//----- nvinfo : EIATTR_FRAME_SIZE
	.align		4
.L_1:
        /*000c*/ 	.byte	0x04, 0x11
        /*000e*/ 	.short	(.L_3 - .L_2)
	.align		4
.L_2:
        /*0010*/ 	.word	index@(_Z13processKernelPii)
        /*0014*/ 	.word	0x00000000


	//----- nvinfo : EIATTR_MIN_STACK_SIZE
	.align		4
.L_3:
        /*0018*/ 	.byte	0x04, 0x12
        /*001a*/ 	.short	(.L_5 - .L_4)
	.align		4
.L_4:
        /*001c*/ 	.word	index@(_Z13processKernelPii)
        /*0020*/ 	.word	0x00000000
.L_5:


//--------------------- .nv.compat                --------------------------
	.section	.nv.compat,"",@"SHT_CUDA_COMPAT_INFO"
	.align	4
        /*0000*/ 	.byte	0x02, 0x09, 0x00, 0x00, 0x02, 0x02, 0x01, 0x00, 0x02, 0x05, 0x05, 0x00, 0x03, 0x07, 0x01, 0x01
        /*0010*/ 	.byte	0x02, 0x03, 0x00, 0x00, 0x02, 0x06, 0x01, 0x00, 0x04, 0x0b, 0x08, 0x00, 0x09, 0x00, 0x00, 0x00
        /*0020*/ 	.byte	0x00, 0x00, 0x00, 0x00


//--------------------- .nv.info._Z13processKernelPii --------------------------
	.section	.nv.info._Z13processKernelPii,"",@"SHT_CUDA_INFO"
	.sectionflags	@""
	.align	4


	//----- nvinfo : EIATTR_CUDA_API_VERSION
	.align		4
        /*0000*/ 	.byte	0x04, 0x37
        /*0002*/ 	.short	(.L_7 - .L_6)
.L_6:
        /*0004*/ 	.word	0x00000082


	//----- nvinfo : EIATTR_KPARAM_INFO
	.align		4
.L_7:
        /*0008*/ 	.byte	0x04, 0x17
        /*000a*/ 	.short	(.L_9 - .L_8)
.L_8:
        /*000c*/ 	.word	0x00000000
        /*0010*/ 	.short	0x0001
        /*0012*/ 	.short	0x0008
        /*0014*/ 	.byte	0x00, 0xf0, 0x11, 0x00


	//----- nvinfo : EIATTR_KPARAM_INFO
	.align		4
.L_9:
        /*0018*/ 	.byte	0x04, 0x17
        /*001a*/ 	.short	(.L_11 - .L_10)
.L_10:
        /*001c*/ 	.word	0x00000000
        /*0020*/ 	.short	0x0000
        /*0022*/ 	.short	0x0000
        /*0024*/ 	.byte	0x00, 0xf5, 0x21, 0x00


	//----- nvinfo : EIATTR_SPARSE_MMA_MASK
	.align		4
.L_11:
        /*0028*/ 	.byte	0x03, 0x50
        /*002a*/ 	.short	0x0000


	//----- nvinfo : EIATTR_MAXREG_COUNT
	.align		4
        /*002c*/ 	.byte	0x03, 0x1b
        /*002e*/ 	.short	0x00ff


	//----- nvinfo : EIATTR_MERCURY_ISA_VERSION
	.align		4
        /*0030*/ 	.byte	0x03, 0x5f
        /*0032*/ 	.short	0x0101


	//----- nvinfo : EIATTR_VRC_CTA_INIT_COUNT
	.align		4
        /*0034*/ 	.byte	0x02, 0x4a
	.zero		1
	.zero		1


	//----- nvinfo : EIATTR_EXIT_INSTR_OFFSETS
	.align		4
        /*0038*/ 	.byte	0x04, 0x1c
        /*003a*/ 	.short	(.L_13 - .L_12)


	//   ....[0]....
.L_12:
        /*003c*/ 	.word	0x00000070


	//   ....[1]....
        /*0040*/ 	.word	0x000000e0


	//----- nvinfo : EIATTR_CBANK_PARAM_SIZE
	.align		4
.L_13:
        /*0044*/ 	.byte	0x03, 0x19
        /*0046*/ 	.short	0x000c


	//----- nvinfo : EIATTR_PARAM_CBANK
	.align		4
        /*0048*/ 	.byte	0x04, 0x0a
        /*004a*/ 	.short	(.L_15 - .L_14)
	.align		4
.L_14:
        /*004c*/ 	.word	index@(.nv.constant0._Z13processKernelPii)
        /*0050*/ 	.short	0x0380
        /*0052*/ 	.short	0x000c


	//----- nvinfo : EIATTR_SW_WAR
	.align		4
.L_15:
        /*0054*/ 	.byte	0x04, 0x36
        /*0056*/ 	.short	(.L_17 - .L_16)
.L_16:
        /*0058*/ 	.word	0x00000008
.L_17:


//--------------------- .nv.callgraph             --------------------------
	.section	.nv.callgraph,"",@"SHT_CUDA_CALLGRAPH"
	.align	4
	.sectionentsize	8
	.align		4
        /*0000*/ 	.word	0x00000000
	.align		4
        /*0004*/ 	.word	0xffffffff
	.align		4
        /*0008*/ 	.word	0x00000000
	.align		4
        /*000c*/ 	.word	0xfffffffe
	.align		4
        /*0010*/ 	.word	0x00000000
	.align		4
        /*0014*/ 	.word	0xfffffffd
	.align		4
        /*0018*/ 	.word	0x00000000
	.align		4
        /*001c*/ 	.word	0xfffffffc


//--------------------- .text._Z13processKernelPii --------------------------
	.section	.text._Z13processKernelPii,"ax",@progbits
	.align	128
        .global         _Z13processKernelPii
        .type           _Z13processKernelPii,@function
        .size           _Z13processKernelPii,(.L_x_1 - _Z13processKernelPii)
        .other          _Z13processKernelPii,@"STO_CUDA_ENTRY STV_DEFAULT"
_Z13processKernelPii:
.text._Z13processKernelPii:
[----:B------:R-:W-:Y:S01]  /*0000*/  LDC R1, c[0x0][0x37c] ;  /* 0x0000df00ff017b82 */ /* 0x000fe20000000800 */
[----:B------:R-:W0:Y:S07]  /*0010*/  S2R R0, SR_TID.X ;  /* 0x0000000000007919 */ /* 0x000e2e0000002100 */
[----:B------:R-:W0:Y:S01]  /*0020*/  S2UR UR4, SR_CTAID.X ;  /* 0x00000000000479c3 */ /* 0x000e220000002500 */
[----:B------:R-:W1:Y:S07]  /*0030*/  LDCU UR5, c[0x0][0x388] ;  /* 0x00007100ff0577ac */ /* 0x000e6e0008000800 */
[----:B------:R-:W0:Y:S02]  /*0040*/  LDC R5, c[0x0][0x360] ;  /* 0x0000d800ff057b82 */ /* 0x000e240000000800 */
[----:B0-----:R-:W-:-:S05]  /*0050*/  IMAD R5, R5, UR4, R0 ;  /* 0x0000000405057c24 */ /* 0x001fca000f8e0200 */
[----:B-1----:R-:W-:-:S13]  /*0060*/  ISETP.GE.AND P0, PT, R5, UR5, PT ;  /* 0x0000000505007c0c */ /* 0x002fda000bf06270 */
[----:B------:R-:W-:Y:S05]  /*0070*/  @P0 EXIT ;  /* 0x000000000000094d */ /* 0x000fea0003800000 */
[----:B------:R-:W0:Y:S01]  /*0080*/  LDC.64 R2, c[0x0][0x380] ;  /* 0x0000e000ff027b82 */ /* 0x000e220000000a00 */
[----:B------:R-:W1:Y:S01]  /*0090*/  LDCU.64 UR4, c[0x0][0x358] ;  /* 0x00006b00ff0477ac */ /* 0x000e620008000a00 */
[----:B0-----:R-:W-:-:S05]  /*00a0*/  IMAD.WIDE R2, R5, 0x4, R2 ;  /* 0x0000000405027825 */ /* 0x001fca00078e0202 */
[----:B-1----:R-:W2:Y:S02]  /*00b0*/  LDG.E R0, desc[UR4][R2.64] ;  /* 0x0000000402007981 */ /* 0x002ea4000c1e1900 */
[----:B--2---:R-:W-:-:S05]  /*00c0*/  IADD3 R5, PT, PT, R0, 0x1, RZ ;  /* 0x0000000100057810 */ /* 0x004fca0007ffe0ff */
[----:B------:R-:W-:Y:S01]  /*00d0*/  STG.E desc[UR4][R2.64], R5 ;  /* 0x0000000502007986 */ /* 0x000fe2000c101904 */
[----:B------:R-:W-:Y:S05]  /*00e0*/  EXIT ;  /* 0x000000000000794d */ /* 0x000fea0003800000 */
.L_x_0:
[----:B------:R-:W-:-:S00]  /*00f0*/  BRA `(.L_x_0) ;  /* 0xfffffffc00fc7947 */ /* 0x000fc0000383ffff */
[----:B------:R-:W-:-:S00]  /*0100*/  NOP ;  /* 0x0000000000007918 */ /* 0x000fc00000000000 */
[----:B------:R-:W-:-:S00]  /*0110*/  NOP ;  /* 0x0000000000007918 */ /* 0x000fc00000000000 */
[----:B------:R-:W-:-:S00]  /*0120*/  NOP ;  /* 0x0000000000007918 */ /* 0x000fc00000000000 */
[----:B------:R-:W-:-:S00]  /*0130*/  NOP ;  /* 0x0000000000007918 */ /* 0x000fc00000000000 */
[----:B------:R-:W-:-:S00]  /*0140*/  NOP ;  /* 0x0000000000007918 */ /* 0x000fc00000000000 */
[----:B------:R-:W-:-:S00]  /*0150*/  NOP ;  /* 0x0000000000007918 */ /* 0x000fc00000000000 */
[----:B------:R-:W-:-:S00]  /*0160*/  NOP ;  /* 0x0000000000007918 */ /* 0x000fc00000000000 */
[----:B------:R-:W-:-:S00]  /*0170*/  NOP ;  /* 0x0000000000007918 */ /* 0x000fc00000000000 */
.L_x_1:


//--------------------- .nv.shared.reserved.0     --------------------------
	.section	.nv.shared.reserved.0,"aw",@nobits
	.weak		__nv_reservedSMEM_offset_0_alias
	.size		__nv_reservedSMEM_offset_0_alias, 0, 64
	.other		__nv_reservedSMEM_offset_0_alias,@"STO_CUDA_RESERVED_SHARED STV_DEFAULT"
__nv_reservedSMEM_offset_0_alias:
	.zero		0
	.zero		64


//--------------------- .nv.constant0._Z13processKernelPii --------------------------
	.section	.nv.constant0._Z13processKernelPii,"a",@progbits
	.sectionflags	@""
	.align	4
.nv.constant0._Z13processKernelPii:
	.zero		908


//--------------------- SYMBOLS --------------------------

	.type		.nv.reservedSmem.offset0,@object
	.size		.nv.reservedSmem.offset0,0x4
